//
// Generated by NVIDIA NVVM Compiler
//
// Compiler Build ID: CL-36424714
// Cuda compilation tools, release 13.0, V13.0.88
// Based on NVVM 20.0.0
//

.version 9.0
.target sm_100
.address_size 64

	// .globl	_Z13fusion_kernelbb
.extern .func  (.param .b32 func_retval0) vprintf
(
	.param .b64 vprintf_param_0,
	.param .b64 vprintf_param_1
)
;
.global .align 1 .b8 $str[4] = {37, 102, 10};

.visible .entry _Z13fusion_kernelbb(
	.param .u8 _Z13fusion_kernelbb_param_0,
	.param .u8 _Z13fusion_kernelbb_param_1
)
{
	.local .align 8 .b8 	__local_depot0[8];
	.reg .b64 	%SP;
	.reg .b64 	%SPL;
	.reg .pred 	%p<11>;
	.reg .b16 	%rs<3>;
	.reg .b32 	%r<420>;
	.reg .b32 	%f<593>;
	.reg .b64 	%rd<9>;
	.reg .b64 	%fd<3>;

	mov.u64 	%SPL, __local_depot0;
	cvta.local.u64 	%SP, %SPL;
	ld.param.s8 	%rs2, [_Z13fusion_kernelbb_param_0];
	ld.param.s8 	%rs1, [_Z13fusion_kernelbb_param_1];
	mov.u32 	%r1, %tid.x;
	shr.u32 	%r2, %r1, 5;
	mov.u32 	%r14, %ntid.x;
	shr.u32 	%r3, %r14, 6;
	setp.ge.u32 	%p1, %r2, %r3;
	setp.eq.s16 	%p2, %rs2, 0;
	or.pred  	%p3, %p1, %p2;
	@%p3 bra 	$L__BB0_5;
	add.s32 	%r415, %r1, 1;
	cvt.rn.f32.u32 	%f588, %r415;
	mov.b32 	%r418, 0;
$L__BB0_2:
	fma.rn.f32 	%f525, %f588, 0f3F000000, 0f3F800000;
	fma.rn.f32 	%f526, %f525, 0f3F000000, 0f3F800000;
	fma.rn.f32 	%f527, %f526, 0f3F000000, 0f3F800000;
	fma.rn.f32 	%f528, %f527, 0f3F000000, 0f3F800000;
	fma.rn.f32 	%f529, %f528, 0f3F000000, 0f3F800000;
	fma.rn.f32 	%f530, %f529, 0f3F000000, 0f3F800000;
	fma.rn.f32 	%f531, %f530, 0f3F000000, 0f3F800000;
	fma.rn.f32 	%f532, %f531, 0f3F000000, 0f3F800000;
	fma.rn.f32 	%f533, %f532, 0f3F000000, 0f3F800000;
	fma.rn.f32 	%f534, %f533, 0f3F000000, 0f3F800000;
	fma.rn.f32 	%f535, %f534, 0f3F000000, 0f3F800000;
	fma.rn.f32 	%f536, %f535, 0f3F000000, 0f3F800000;
	fma.rn.f32 	%f537, %f536, 0f3F000000, 0f3F800000;
	fma.rn.f32 	%f538, %f537, 0f3F000000, 0f3F800000;
	fma.rn.f32 	%f539, %f538, 0f3F000000, 0f3F800000;
	fma.rn.f32 	%f540, %f539, 0f3F000000, 0f3F800000;
	fma.rn.f32 	%f541, %f540, 0f3F000000, 0f3F800000;
	fma.rn.f32 	%f542, %f541, 0f3F000000, 0f3F800000;
	fma.rn.f32 	%f543, %f542, 0f3F000000, 0f3F800000;
	fma.rn.f32 	%f544, %f543, 0f3F000000, 0f3F800000;
	fma.rn.f32 	%f545, %f544, 0f3F000000, 0f3F800000;
	fma.rn.f32 	%f546, %f545, 0f3F000000, 0f3F800000;
	fma.rn.f32 	%f547, %f546, 0f3F000000, 0f3F800000;
	fma.rn.f32 	%f548, %f547, 0f3F000000, 0f3F800000;
	fma.rn.f32 	%f549, %f548, 0f3F000000, 0f3F800000;
	fma.rn.f32 	%f550, %f549, 0f3F000000, 0f3F800000;
	fma.rn.f32 	%f551, %f550, 0f3F000000, 0f3F800000;
	fma.rn.f32 	%f552, %f551, 0f3F000000, 0f3F800000;
	fma.rn.f32 	%f553, %f552, 0f3F000000, 0f3F800000;
	fma.rn.f32 	%f554, %f553, 0f3F000000, 0f3F800000;
	fma.rn.f32 	%f555, %f554, 0f3F000000, 0f3F800000;
	fma.rn.f32 	%f556, %f555, 0f3F000000, 0f3F800000;
	fma.rn.f32 	%f557, %f556, 0f3F000000, 0f3F800000;
	fma.rn.f32 	%f558, %f557, 0f3F000000, 0f3F800000;
	fma.rn.f32 	%f559, %f558, 0f3F000000, 0f3F800000;
	fma.rn.f32 	%f560, %f559, 0f3F000000, 0f3F800000;
	fma.rn.f32 	%f561, %f560, 0f3F000000, 0f3F800000;
	fma.rn.f32 	%f562, %f561, 0f3F000000, 0f3F800000;
	fma.rn.f32 	%f563, %f562, 0f3F000000, 0f3F800000;
	fma.rn.f32 	%f564, %f563, 0f3F000000, 0f3F800000;
	fma.rn.f32 	%f565, %f564, 0f3F000000, 0f3F800000;
	fma.rn.f32 	%f566, %f565, 0f3F000000, 0f3F800000;
	fma.rn.f32 	%f567, %f566, 0f3F000000, 0f3F800000;
	fma.rn.f32 	%f568, %f567, 0f3F000000, 0f3F800000;
	fma.rn.f32 	%f569, %f568, 0f3F000000, 0f3F800000;
	fma.rn.f32 	%f570, %f569, 0f3F000000, 0f3F800000;
	fma.rn.f32 	%f571, %f570, 0f3F000000, 0f3F800000;
	fma.rn.f32 	%f572, %f571, 0f3F000000, 0f3F800000;
	fma.rn.f32 	%f573, %f572, 0f3F000000, 0f3F800000;
	fma.rn.f32 	%f574, %f573, 0f3F000000, 0f3F800000;
	fma.rn.f32 	%f575, %f574, 0f3F000000, 0f3F800000;
	fma.rn.f32 	%f576, %f575, 0f3F000000, 0f3F800000;
	fma.rn.f32 	%f577, %f576, 0f3F000000, 0f3F800000;
	fma.rn.f32 	%f578, %f577, 0f3F000000, 0f3F800000;
	fma.rn.f32 	%f579, %f578, 0f3F000000, 0f3F800000;
	fma.rn.f32 	%f580, %f579, 0f3F000000, 0f3F800000;
	fma.rn.f32 	%f581, %f580, 0f3F000000, 0f3F800000;
	fma.rn.f32 	%f582, %f581, 0f3F000000, 0f3F800000;
	fma.rn.f32 	%f583, %f582, 0f3F000000, 0f3F800000;
	fma.rn.f32 	%f584, %f583, 0f3F000000, 0f3F800000;
	fma.rn.f32 	%f585, %f584, 0f3F000000, 0f3F800000;
	fma.rn.f32 	%f586, %f585, 0f3F000000, 0f3F800000;
	fma.rn.f32 	%f587, %f586, 0f3F000000, 0f3F800000;
	fma.rn.f32 	%f588, %f587, 0f3F000000, 0f3F800000;
	add.s32 	%r418, %r418, 64;
	setp.ne.s32 	%p9, %r418, 7000000;
	@%p9 bra 	$L__BB0_2;
	setp.geu.f32 	%p10, %f588, 0f00000000;
	@%p10 bra 	$L__BB0_10;
	cvt.f64.f32 	%fd2, %f588;
	add.u64 	%rd5, %SP, 0;
	add.u64 	%rd6, %SPL, 0;
	st.local.f64 	[%rd6], %fd2;
	mov.u64 	%rd7, $str;
	cvta.global.u64 	%rd8, %rd7;
	{ // callseq 1, 0
	.param .b64 param0;
	st.param.b64 	[param0], %rd8;
	.param .b64 param1;
	st.param.b64 	[param1], %rd5;
	.param .b32 retval0;
	call.uni (retval0), 
	vprintf, 
	(
	param0, 
	param1
	);
	ld.param.b32 	%r416, [retval0];
	} // callseq 1
	bra.uni 	$L__BB0_10;
$L__BB0_5:
	setp.lt.u32 	%p4, %r2, %r3;
	setp.eq.s16 	%p5, %rs1, 0;
	or.pred  	%p6, %p4, %p5;
	@%p6 bra 	$L__BB0_10;
	mov.b32 	%r25, 1065353216;
	mov.u32 	%r15, %r25;
	// begin inline asm
	cvt.rna.tf32.f32 %r15, %r15;

	// end inline asm
	mov.u32 	%r17, %r25;
	// begin inline asm
	cvt.rna.tf32.f32 %r17, %r17;

	// end inline asm
	mov.u32 	%r19, %r25;
	// begin inline asm
	cvt.rna.tf32.f32 %r19, %r19;

	// end inline asm
	mov.u32 	%r21, %r25;
	// begin inline asm
	cvt.rna.tf32.f32 %r21, %r21;

	// end inline asm
	mov.u32 	%r23, %r25;
	// begin inline asm
	cvt.rna.tf32.f32 %r23, %r23;

	// end inline asm
	// begin inline asm
	cvt.rna.tf32.f32 %r25, %r25;

	// end inline asm
	mov.f32 	%f589, 0f3F800000;
	mov.b32 	%r419, 0;
	mov.f32 	%f590, %f589;
	mov.f32 	%f591, %f589;
	mov.f32 	%f592, %f589;
$L__BB0_7:
	// begin inline asm
	mma.sync.aligned.m16n8k8.row.col.f32.tf32.tf32.f32{%f589, %f590, %f591, %f592},{%r15, %r17, %r19, %r21},{%r23, %r25},{%f589, %f590, %f591, %f592};

	// end inline asm
	// begin inline asm
	mma.sync.aligned.m16n8k8.row.col.f32.tf32.tf32.f32{%f589, %f590, %f591, %f592},{%r15, %r17, %r19, %r21},{%r23, %r25},{%f589, %f590, %f591, %f592};

	// end inline asm
	// begin inline asm
	mma.sync.aligned.m16n8k8.row.col.f32.tf32.tf32.f32{%f589, %f590, %f591, %f592},{%r15, %r17, %r19, %r21},{%r23, %r25},{%f589, %f590, %f591, %f592};

	// end inline asm
	// begin inline asm
	mma.sync.aligned.m16n8k8.row.col.f32.tf32.tf32.f32{%f589, %f590, %f591, %f592},{%r15, %r17, %r19, %r21},{%r23, %r25},{%f589, %f590, %f591, %f592};

	// end inline asm
	// begin inline asm
	mma.sync.aligned.m16n8k8.row.col.f32.tf32.tf32.f32{%f589, %f590, %f591, %f592},{%r15, %r17, %r19, %r21},{%r23, %r25},{%f589, %f590, %f591, %f592};

	// end inline asm
	// begin inline asm
	mma.sync.aligned.m16n8k8.row.col.f32.tf32.tf32.f32{%f589, %f590, %f591, %f592},{%r15, %r17, %r19, %r21},{%r23, %r25},{%f589, %f590, %f591, %f592};

	// end inline asm
	// begin inline asm
	mma.sync.aligned.m16n8k8.row.col.f32.tf32.tf32.f32{%f589, %f590, %f591, %f592},{%r15, %r17, %r19, %r21},{%r23, %r25},{%f589, %f590, %f591, %f592};

	// end inline asm
	// begin inline asm
	mma.sync.aligned.m16n8k8.row.col.f32.tf32.tf32.f32{%f589, %f590, %f591, %f592},{%r15, %r17, %r19, %r21},{%r23, %r25},{%f589, %f590, %f591, %f592};

	// end inline asm
	// begin inline asm
	mma.sync.aligned.m16n8k8.row.col.f32.tf32.tf32.f32{%f589, %f590, %f591, %f592},{%r15, %r17, %r19, %r21},{%r23, %r25},{%f589, %f590, %f591, %f592};

	// end inline asm
	// begin inline asm
	mma.sync.aligned.m16n8k8.row.col.f32.tf32.tf32.f32{%f589, %f590, %f591, %f592},{%r15, %r17, %r19, %r21},{%r23, %r25},{%f589, %f590, %f591, %f592};

	// end inline asm
	// begin inline asm
	mma.sync.aligned.m16n8k8.row.col.f32.tf32.tf32.f32{%f589, %f590, %f591, %f592},{%r15, %r17, %r19, %r21},{%r23, %r25},{%f589, %f590, %f591, %f592};

	// end inline asm
	// begin inline asm
	mma.sync.aligned.m16n8k8.row.col.f32.tf32.tf32.f32{%f589, %f590, %f591, %f592},{%r15, %r17, %r19, %r21},{%r23, %r25},{%f589, %f590, %f591, %f592};

	// end inline asm
	// begin inline asm
	mma.sync.aligned.m16n8k8.row.col.f32.tf32.tf32.f32{%f589, %f590, %f591, %f592},{%r15, %r17, %r19, %r21},{%r23, %r25},{%f589, %f590, %f591, %f592};

	// end inline asm
	// begin inline asm
	mma.sync.aligned.m16n8k8.row.col.f32.tf32.tf32.f32{%f589, %f590, %f591, %f592},{%r15, %r17, %r19, %r21},{%r23, %r25},{%f589, %f590, %f591, %f592};

	// end inline asm
	// begin inline asm
	mma.sync.aligned.m16n8k8.row.col.f32.tf32.tf32.f32{%f589, %f590, %f591, %f592},{%r15, %r17, %r19, %r21},{%r23, %r25},{%f589, %f590, %f591, %f592};

	// end inline asm
	// begin inline asm
	mma.sync.aligned.m16n8k8.row.col.f32.tf32.tf32.f32{%f589, %f590, %f591, %f592},{%r15, %r17, %r19, %r21},{%r23, %r25},{%f589, %f590, %f591, %f592};

	// end inline asm
	// begin inline asm
	mma.sync.aligned.m16n8k8.row.col.f32.tf32.tf32.f32{%f589, %f590, %f591, %f592},{%r15, %r17, %r19, %r21},{%r23, %r25},{%f589, %f590, %f591, %f592};

	// end inline asm
	// begin inline asm
	mma.sync.aligned.m16n8k8.row.col.f32.tf32.tf32.f32{%f589, %f590, %f591, %f592},{%r15, %r17, %r19, %r21},{%r23, %r25},{%f589, %f590, %f591, %f592};

	// end inline asm
	// begin inline asm
	mma.sync.aligned.m16n8k8.row.col.f32.tf32.tf32.f32{%f589, %f590, %f591, %f592},{%r15, %r17, %r19, %r21},{%r23, %r25},{%f589, %f590, %f591, %f592};

	// end inline asm
	// begin inline asm
	mma.sync.aligned.m16n8k8.row.col.f32.tf32.tf32.f32{%f589, %f590, %f591, %f592},{%r15, %r17, %r19, %r21},{%r23, %r25},{%f589, %f590, %f591, %f592};

	// end inline asm
	// begin inline asm
	mma.sync.aligned.m16n8k8.row.col.f32.tf32.tf32.f32{%f589, %f590, %f591, %f592},{%r15, %r17, %r19, %r21},{%r23, %r25},{%f589, %f590, %f591, %f592};

	// end inline asm
	// begin inline asm
	mma.sync.aligned.m16n8k8.row.col.f32.tf32.tf32.f32{%f589, %f590, %f591, %f592},{%r15, %r17, %r19, %r21},{%r23, %r25},{%f589, %f590, %f591, %f592};

	// end inline asm
	// begin inline asm
	mma.sync.aligned.m16n8k8.row.col.f32.tf32.tf32.f32{%f589, %f590, %f591, %f592},{%r15, %r17, %r19, %r21},{%r23, %r25},{%f589, %f590, %f591, %f592};

	// end inline asm
	// begin inline asm
	mma.sync.aligned.m16n8k8.row.col.f32.tf32.tf32.f32{%f589, %f590, %f591, %f592},{%r15, %r17, %r19, %r21},{%r23, %r25},{%f589, %f590, %f591, %f592};

	// end inline asm
	// begin inline asm
	mma.sync.aligned.m16n8k8.row.col.f32.tf32.tf32.f32{%f589, %f590, %f591, %f592},{%r15, %r17, %r19, %r21},{%r23, %r25},{%f589, %f590, %f591, %f592};

	// end inline asm
	// begin inline asm
	mma.sync.aligned.m16n8k8.row.col.f32.tf32.tf32.f32{%f589, %f590, %f591, %f592},{%r15, %r17, %r19, %r21},{%r23, %r25},{%f589, %f590, %f591, %f592};

	// end inline asm
	// begin inline asm
	mma.sync.aligned.m16n8k8.row.col.f32.tf32.tf32.f32{%f589, %f590, %f591, %f592},{%r15, %r17, %r19, %r21},{%r23, %r25},{%f589, %f590, %f591, %f592};

	// end inline asm
	// begin inline asm
	mma.sync.aligned.m16n8k8.row.col.f32.tf32.tf32.f32{%f589, %f590, %f591, %f592},{%r15, %r17, %r19, %r21},{%r23, %r25},{%f589, %f590, %f591, %f592};

	// end inline asm
	// begin inline asm
	mma.sync.aligned.m16n8k8.row.col.f32.tf32.tf32.f32{%f589, %f590, %f591, %f592},{%r15, %r17, %r19, %r21},{%r23, %r25},{%f589, %f590, %f591, %f592};

	// end inline asm
	// begin inline asm
	mma.sync.aligned.m16n8k8.row.col.f32.tf32.tf32.f32{%f589, %f590, %f591, %f592},{%r15, %r17, %r19, %r21},{%r23, %r25},{%f589, %f590, %f591, %f592};

	// end inline asm
	// begin inline asm
	mma.sync.aligned.m16n8k8.row.col.f32.tf32.tf32.f32{%f589, %f590, %f591, %f592},{%r15, %r17, %r19, %r21},{%r23, %r25},{%f589, %f590, %f591, %f592};

	// end inline asm
	// begin inline asm
	mma.sync.aligned.m16n8k8.row.col.f32.tf32.tf32.f32{%f589, %f590, %f591, %f592},{%r15, %r17, %r19, %r21},{%r23, %r25},{%f589, %f590, %f591, %f592};

	// end inline asm
	// begin inline asm
	mma.sync.aligned.m16n8k8.row.col.f32.tf32.tf32.f32{%f589, %f590, %f591, %f592},{%r15, %r17, %r19, %r21},{%r23, %r25},{%f589, %f590, %f591, %f592};

	// end inline asm
	// begin inline asm
	mma.sync.aligned.m16n8k8.row.col.f32.tf32.tf32.f32{%f589, %f590, %f591, %f592},{%r15, %r17, %r19, %r21},{%r23, %r25},{%f589, %f590, %f591, %f592};

	// end inline asm
	// begin inline asm
	mma.sync.aligned.m16n8k8.row.col.f32.tf32.tf32.f32{%f589, %f590, %f591, %f592},{%r15, %r17, %r19, %r21},{%r23, %r25},{%f589, %f590, %f591, %f592};

	// end inline asm
	// begin inline asm
	mma.sync.aligned.m16n8k8.row.col.f32.tf32.tf32.f32{%f589, %f590, %f591, %f592},{%r15, %r17, %r19, %r21},{%r23, %r25},{%f589, %f590, %f591, %f592};

	// end inline asm
	// begin inline asm
	mma.sync.aligned.m16n8k8.row.col.f32.tf32.tf32.f32{%f589, %f590, %f591, %f592},{%r15, %r17, %r19, %r21},{%r23, %r25},{%f589, %f590, %f591, %f592};

	// end inline asm
	// begin inline asm
	mma.sync.aligned.m16n8k8.row.col.f32.tf32.tf32.f32{%f589, %f590, %f591, %f592},{%r15, %r17, %r19, %r21},{%r23, %r25},{%f589, %f590, %f591, %f592};

	// end inline asm
	// begin inline asm
	mma.sync.aligned.m16n8k8.row.col.f32.tf32.tf32.f32{%f589, %f590, %f591, %f592},{%r15, %r17, %r19, %r21},{%r23, %r25},{%f589, %f590, %f591, %f592};

	// end inline asm
	// begin inline asm
	mma.sync.aligned.m16n8k8.row.col.f32.tf32.tf32.f32{%f589, %f590, %f591, %f592},{%r15, %r17, %r19, %r21},{%r23, %r25},{%f589, %f590, %f591, %f592};

	// end inline asm
	// begin inline asm
	mma.sync.aligned.m16n8k8.row.col.f32.tf32.tf32.f32{%f589, %f590, %f591, %f592},{%r15, %r17, %r19, %r21},{%r23, %r25},{%f589, %f590, %f591, %f592};

	// end inline asm
	// begin inline asm
	mma.sync.aligned.m16n8k8.row.col.f32.tf32.tf32.f32{%f589, %f590, %f591, %f592},{%r15, %r17, %r19, %r21},{%r23, %r25},{%f589, %f590, %f591, %f592};

	// end inline asm
	// begin inline asm
	mma.sync.aligned.m16n8k8.row.col.f32.tf32.tf32.f32{%f589, %f590, %f591, %f592},{%r15, %r17, %r19, %r21},{%r23, %r25},{%f589, %f590, %f591, %f592};

	// end inline asm
	// begin inline asm
	mma.sync.aligned.m16n8k8.row.col.f32.tf32.tf32.f32{%f589, %f590, %f591, %f592},{%r15, %r17, %r19, %r21},{%r23, %r25},{%f589, %f590, %f591, %f592};

	// end inline asm
	// begin inline asm
	mma.sync.aligned.m16n8k8.row.col.f32.tf32.tf32.f32{%f589, %f590, %f591, %f592},{%r15, %r17, %r19, %r21},{%r23, %r25},{%f589, %f590, %f591, %f592};

	// end inline asm
	// begin inline asm
	mma.sync.aligned.m16n8k8.row.col.f32.tf32.tf32.f32{%f589, %f590, %f591, %f592},{%r15, %r17, %r19, %r21},{%r23, %r25},{%f589, %f590, %f591, %f592};

	// end inline asm
	// begin inline asm
	mma.sync.aligned.m16n8k8.row.col.f32.tf32.tf32.f32{%f589, %f590, %f591, %f592},{%r15, %r17, %r19, %r21},{%r23, %r25},{%f589, %f590, %f591, %f592};

	// end inline asm
	// begin inline asm
	mma.sync.aligned.m16n8k8.row.col.f32.tf32.tf32.f32{%f589, %f590, %f591, %f592},{%r15, %r17, %r19, %r21},{%r23, %r25},{%f589, %f590, %f591, %f592};

	// end inline asm
	// begin inline asm
	mma.sync.aligned.m16n8k8.row.col.f32.tf32.tf32.f32{%f589, %f590, %f591, %f592},{%r15, %r17, %r19, %r21},{%r23, %r25},{%f589, %f590, %f591, %f592};

	// end inline asm
	// begin inline asm
	mma.sync.aligned.m16n8k8.row.col.f32.tf32.tf32.f32{%f589, %f590, %f591, %f592},{%r15, %r17, %r19, %r21},{%r23, %r25},{%f589, %f590, %f591, %f592};

	// end inline asm
	// begin inline asm
	mma.sync.aligned.m16n8k8.row.col.f32.tf32.tf32.f32{%f589, %f590, %f591, %f592},{%r15, %r17, %r19, %r21},{%r23, %r25},{%f589, %f590, %f591, %f592};

	// end inline asm
	// begin inline asm
	mma.sync.aligned.m16n8k8.row.col.f32.tf32.tf32.f32{%f589, %f590, %f591, %f592},{%r15, %r17, %r19, %r21},{%r23, %r25},{%f589, %f590, %f591, %f592};

	// end inline asm
	// begin inline asm
	mma.sync.aligned.m16n8k8.row.col.f32.tf32.tf32.f32{%f589, %f590, %f591, %f592},{%r15, %r17, %r19, %r21},{%r23, %r25},{%f589, %f590, %f591, %f592};

	// end inline asm
	// begin inline asm
	mma.sync.aligned.m16n8k8.row.col.f32.tf32.tf32.f32{%f589, %f590, %f591, %f592},{%r15, %r17, %r19, %r21},{%r23, %r25},{%f589, %f590, %f591, %f592};

	// end inline asm
	// begin inline asm
	mma.sync.aligned.m16n8k8.row.col.f32.tf32.tf32.f32{%f589, %f590, %f591, %f592},{%r15, %r17, %r19, %r21},{%r23, %r25},{%f589, %f590, %f591, %f592};

	// end inline asm
	// begin inline asm
	mma.sync.aligned.m16n8k8.row.col.f32.tf32.tf32.f32{%f589, %f590, %f591, %f592},{%r15, %r17, %r19, %r21},{%r23, %r25},{%f589, %f590, %f591, %f592};

	// end inline asm
	// begin inline asm
	mma.sync.aligned.m16n8k8.row.col.f32.tf32.tf32.f32{%f589, %f590, %f591, %f592},{%r15, %r17, %r19, %r21},{%r23, %r25},{%f589, %f590, %f591, %f592};

	// end inline asm
	// begin inline asm
	mma.sync.aligned.m16n8k8.row.col.f32.tf32.tf32.f32{%f589, %f590, %f591, %f592},{%r15, %r17, %r19, %r21},{%r23, %r25},{%f589, %f590, %f591, %f592};

	// end inline asm
	// begin inline asm
	mma.sync.aligned.m16n8k8.row.col.f32.tf32.tf32.f32{%f589, %f590, %f591, %f592},{%r15, %r17, %r19, %r21},{%r23, %r25},{%f589, %f590, %f591, %f592};

	// end inline asm
	// begin inline asm
	mma.sync.aligned.m16n8k8.row.col.f32.tf32.tf32.f32{%f589, %f590, %f591, %f592},{%r15, %r17, %r19, %r21},{%r23, %r25},{%f589, %f590, %f591, %f592};

	// end inline asm
	// begin inline asm
	mma.sync.aligned.m16n8k8.row.col.f32.tf32.tf32.f32{%f589, %f590, %f591, %f592},{%r15, %r17, %r19, %r21},{%r23, %r25},{%f589, %f590, %f591, %f592};

	// end inline asm
	// begin inline asm
	mma.sync.aligned.m16n8k8.row.col.f32.tf32.tf32.f32{%f589, %f590, %f591, %f592},{%r15, %r17, %r19, %r21},{%r23, %r25},{%f589, %f590, %f591, %f592};

	// end inline asm
	// begin inline asm
	mma.sync.aligned.m16n8k8.row.col.f32.tf32.tf32.f32{%f589, %f590, %f591, %f592},{%r15, %r17, %r19, %r21},{%r23, %r25},{%f589, %f590, %f591, %f592};

	// end inline asm
	// begin inline asm
	mma.sync.aligned.m16n8k8.row.col.f32.tf32.tf32.f32{%f589, %f590, %f591, %f592},{%r15, %r17, %r19, %r21},{%r23, %r25},{%f589, %f590, %f591, %f592};

	// end inline asm
	add.s32 	%r419, %r419, 64;
	setp.ne.s32 	%p7, %r419, 1000000;
	@%p7 bra 	$L__BB0_7;
	setp.geu.f32 	%p8, %f589, 0f00000000;
	@%p8 bra 	$L__BB0_10;
	cvt.f64.f32 	%fd1, %f589;
	add.u64 	%rd1, %SP, 0;
	add.u64 	%rd2, %SPL, 0;
	st.local.f64 	[%rd2], %fd1;
	mov.u64 	%rd3, $str;
	cvta.global.u64 	%rd4, %rd3;
	{ // callseq 0, 0
	.param .b64 param0;
	st.param.b64 	[param0], %rd4;
	.param .b64 param1;
	st.param.b64 	[param1], %rd1;
	.param .b32 retval0;
	call.uni (retval0), 
	vprintf, 
	(
	param0, 
	param1
	);
	ld.param.b32 	%r412, [retval0];
	} // callseq 0
$L__BB0_10:
	ret;

}
	// .globl	_Z15all_cuda_kernelv
.visible .entry _Z15all_cuda_kernelv()
{
	.local .align 8 .b8 	__local_depot1[8];
	.reg .b64 	%SP;
	.reg .b64 	%SPL;
	.reg .pred 	%p<3>;
	.reg .b32 	%r<9>;
	.reg .b32 	%f<68>;
	.reg .b64 	%rd<5>;
	.reg .b64 	%fd<2>;

	mov.u64 	%SPL, __local_depot1;
	cvta.local.u64 	%SP, %SPL;
	mov.u32 	%r4, %tid.x;
	add.s32 	%r5, %r4, 1;
	cvt.rn.f32.u32 	%f67, %r5;
	mov.b32 	%r8, 0;
$L__BB1_1:
	fma.rn.f32 	%f4, %f67, 0f3F000000, 0f3F800000;
	fma.rn.f32 	%f5, %f4, 0f3F000000, 0f3F800000;
	fma.rn.f32 	%f6, %f5, 0f3F000000, 0f3F800000;
	fma.rn.f32 	%f7, %f6, 0f3F000000, 0f3F800000;
	fma.rn.f32 	%f8, %f7, 0f3F000000, 0f3F800000;
	fma.rn.f32 	%f9, %f8, 0f3F000000, 0f3F800000;
	fma.rn.f32 	%f10, %f9, 0f3F000000, 0f3F800000;
	fma.rn.f32 	%f11, %f10, 0f3F000000, 0f3F800000;
	fma.rn.f32 	%f12, %f11, 0f3F000000, 0f3F800000;
	fma.rn.f32 	%f13, %f12, 0f3F000000, 0f3F800000;
	fma.rn.f32 	%f14, %f13, 0f3F000000, 0f3F800000;
	fma.rn.f32 	%f15, %f14, 0f3F000000, 0f3F800000;
	fma.rn.f32 	%f16, %f15, 0f3F000000, 0f3F800000;
	fma.rn.f32 	%f17, %f16, 0f3F000000, 0f3F800000;
	fma.rn.f32 	%f18, %f17, 0f3F000000, 0f3F800000;
	fma.rn.f32 	%f19, %f18, 0f3F000000, 0f3F800000;
	fma.rn.f32 	%f20, %f19, 0f3F000000, 0f3F800000;
	fma.rn.f32 	%f21, %f20, 0f3F000000, 0f3F800000;
	fma.rn.f32 	%f22, %f21, 0f3F000000, 0f3F800000;
	fma.rn.f32 	%f23, %f22, 0f3F000000, 0f3F800000;
	fma.rn.f32 	%f24, %f23, 0f3F000000, 0f3F800000;
	fma.rn.f32 	%f25, %f24, 0f3F000000, 0f3F800000;
	fma.rn.f32 	%f26, %f25, 0f3F000000, 0f3F800000;
	fma.rn.f32 	%f27, %f26, 0f3F000000, 0f3F800000;
	fma.rn.f32 	%f28, %f27, 0f3F000000, 0f3F800000;
	fma.rn.f32 	%f29, %f28, 0f3F000000, 0f3F800000;
	fma.rn.f32 	%f30, %f29, 0f3F000000, 0f3F800000;
	fma.rn.f32 	%f31, %f30, 0f3F000000, 0f3F800000;
	fma.rn.f32 	%f32, %f31, 0f3F000000, 0f3F800000;
	fma.rn.f32 	%f33, %f32, 0f3F000000, 0f3F800000;
	fma.rn.f32 	%f34, %f33, 0f3F000000, 0f3F800000;
	fma.rn.f32 	%f35, %f34, 0f3F000000, 0f3F800000;
	fma.rn.f32 	%f36, %f35, 0f3F000000, 0f3F800000;
	fma.rn.f32 	%f37, %f36, 0f3F000000, 0f3F800000;
	fma.rn.f32 	%f38, %f37, 0f3F000000, 0f3F800000;
	fma.rn.f32 	%f39, %f38, 0f3F000000, 0f3F800000;
	fma.rn.f32 	%f40, %f39, 0f3F000000, 0f3F800000;
	fma.rn.f32 	%f41, %f40, 0f3F000000, 0f3F800000;
	fma.rn.f32 	%f42, %f41, 0f3F000000, 0f3F800000;
	fma.rn.f32 	%f43, %f42, 0f3F000000, 0f3F800000;
	fma.rn.f32 	%f44, %f43, 0f3F000000, 0f3F800000;
	fma.rn.f32 	%f45, %f44, 0f3F000000, 0f3F800000;
	fma.rn.f32 	%f46, %f45, 0f3F000000, 0f3F800000;
	fma.rn.f32 	%f47, %f46, 0f3F000000, 0f3F800000;
	fma.rn.f32 	%f48, %f47, 0f3F000000, 0f3F800000;
	fma.rn.f32 	%f49, %f48, 0f3F000000, 0f3F800000;
	fma.rn.f32 	%f50, %f49, 0f3F000000, 0f3F800000;
	fma.rn.f32 	%f51, %f50, 0f3F000000, 0f3F800000;
	fma.rn.f32 	%f52, %f51, 0f3F000000, 0f3F800000;
	fma.rn.f32 	%f53, %f52, 0f3F000000, 0f3F800000;
	fma.rn.f32 	%f54, %f53, 0f3F000000, 0f3F800000;
	fma.rn.f32 	%f55, %f54, 0f3F000000, 0f3F800000;
	fma.rn.f32 	%f56, %f55, 0f3F000000, 0f3F800000;
	fma.rn.f32 	%f57, %f56, 0f3F000000, 0f3F800000;
	fma.rn.f32 	%f58, %f57, 0f3F000000, 0f3F800000;
	fma.rn.f32 	%f59, %f58, 0f3F000000, 0f3F800000;
	fma.rn.f32 	%f60, %f59, 0f3F000000, 0f3F800000;
	fma.rn.f32 	%f61, %f60, 0f3F000000, 0f3F800000;
	fma.rn.f32 	%f62, %f61, 0f3F000000, 0f3F800000;
	fma.rn.f32 	%f63, %f62, 0f3F000000, 0f3F800000;
	fma.rn.f32 	%f64, %f63, 0f3F000000, 0f3F800000;
	fma.rn.f32 	%f65, %f64, 0f3F000000, 0f3F800000;
	fma.rn.f32 	%f66, %f65, 0f3F000000, 0f3F800000;
	fma.rn.f32 	%f67, %f66, 0f3F000000, 0f3F800000;
	add.s32 	%r8, %r8, 64;
	setp.ne.s32 	%p1, %r8, 7000000;
	@%p1 bra 	$L__BB1_1;
	setp.geu.f32 	%p2, %f67, 0f00000000;
	@%p2 bra 	$L__BB1_4;
	cvt.f64.f32 	%fd1, %f67;
	add.u64 	%rd1, %SP, 0;
	add.u64 	%rd2, %SPL, 0;
	st.local.f64 	[%rd2], %fd1;
	mov.u64 	%rd3, $str;
	cvta.global.u64 	%rd4, %rd3;
	{ // callseq 2, 0
	.param .b64 param0;
	st.param.b64 	[param0], %rd4;
	.param .b64 param1;
	st.param.b64 	[param1], %rd1;
	.param .b32 retval0;
	call.uni (retval0), 
	vprintf, 
	(
	param0, 
	param1
	);
	ld.param.b32 	%r6, [retval0];
	} // callseq 2
$L__BB1_4:
	ret;

}
	// .globl	_Z17all_tensor_kernelv
.visible .entry _Z17all_tensor_kernelv()
{
	.local .align 8 .b8 	__local_depot2[8];
	.reg .b64 	%SP;
	.reg .b64 	%SPL;
	.reg .pred 	%p<3>;
	.reg .b32 	%r<409>;
	.reg .b32 	%f<526>;
	.reg .b64 	%rd<5>;
	.reg .b64 	%fd<2>;

	mov.u64 	%SPL, __local_depot2;
	cvta.local.u64 	%SP, %SPL;
	mov.b32 	%r19, 1065353216;
	mov.u32 	%r9, %r19;
	// begin inline asm
	cvt.rna.tf32.f32 %r9, %r9;

	// end inline asm
	mov.u32 	%r11, %r19;
	// begin inline asm
	cvt.rna.tf32.f32 %r11, %r11;

	// end inline asm
	mov.u32 	%r13, %r19;
	// begin inline asm
	cvt.rna.tf32.f32 %r13, %r13;

	// end inline asm
	mov.u32 	%r15, %r19;
	// begin inline asm
	cvt.rna.tf32.f32 %r15, %r15;

	// end inline asm
	mov.u32 	%r17, %r19;
	// begin inline asm
	cvt.rna.tf32.f32 %r17, %r17;

	// end inline asm
	// begin inline asm
	cvt.rna.tf32.f32 %r19, %r19;

	// end inline asm
	mov.f32 	%f522, 0f3F800000;
	mov.b32 	%r408, 0;
	mov.f32 	%f523, %f522;
	mov.f32 	%f524, %f522;
	mov.f32 	%f525, %f522;
$L__BB2_1:
	// begin inline asm
	mma.sync.aligned.m16n8k8.row.col.f32.tf32.tf32.f32{%f522, %f523, %f524, %f525},{%r9, %r11, %r13, %r15},{%r17, %r19},{%f522, %f523, %f524, %f525};

	// end inline asm
	// begin inline asm
	mma.sync.aligned.m16n8k8.row.col.f32.tf32.tf32.f32{%f522, %f523, %f524, %f525},{%r9, %r11, %r13, %r15},{%r17, %r19},{%f522, %f523, %f524, %f525};

	// end inline asm
	// begin inline asm
	mma.sync.aligned.m16n8k8.row.col.f32.tf32.tf32.f32{%f522, %f523, %f524, %f525},{%r9, %r11, %r13, %r15},{%r17, %r19},{%f522, %f523, %f524, %f525};

	// end inline asm
	// begin inline asm
	mma.sync.aligned.m16n8k8.row.col.f32.tf32.tf32.f32{%f522, %f523, %f524, %f525},{%r9, %r11, %r13, %r15},{%r17, %r19},{%f522, %f523, %f524, %f525};

	// end inline asm
	// begin inline asm
	mma.sync.aligned.m16n8k8.row.col.f32.tf32.tf32.f32{%f522, %f523, %f524, %f525},{%r9, %r11, %r13, %r15},{%r17, %r19},{%f522, %f523, %f524, %f525};

	// end inline asm
	// begin inline asm
	mma.sync.aligned.m16n8k8.row.col.f32.tf32.tf32.f32{%f522, %f523, %f524, %f525},{%r9, %r11, %r13, %r15},{%r17, %r19},{%f522, %f523, %f524, %f525};

	// end inline asm
	// begin inline asm
	mma.sync.aligned.m16n8k8.row.col.f32.tf32.tf32.f32{%f522, %f523, %f524, %f525},{%r9, %r11, %r13, %r15},{%r17, %r19},{%f522, %f523, %f524, %f525};

	// end inline asm
	// begin inline asm
	mma.sync.aligned.m16n8k8.row.col.f32.tf32.tf32.f32{%f522, %f523, %f524, %f525},{%r9, %r11, %r13, %r15},{%r17, %r19},{%f522, %f523, %f524, %f525};

	// end inline asm
	// begin inline asm
	mma.sync.aligned.m16n8k8.row.col.f32.tf32.tf32.f32{%f522, %f523, %f524, %f525},{%r9, %r11, %r13, %r15},{%r17, %r19},{%f522, %f523, %f524, %f525};

	// end inline asm
	// begin inline asm
	mma.sync.aligned.m16n8k8.row.col.f32.tf32.tf32.f32{%f522, %f523, %f524, %f525},{%r9, %r11, %r13, %r15},{%r17, %r19},{%f522, %f523, %f524, %f525};

	// end inline asm
	// begin inline asm
	mma.sync.aligned.m16n8k8.row.col.f32.tf32.tf32.f32{%f522, %f523, %f524, %f525},{%r9, %r11, %r13, %r15},{%r17, %r19},{%f522, %f523, %f524, %f525};

	// end inline asm
	// begin inline asm
	mma.sync.aligned.m16n8k8.row.col.f32.tf32.tf32.f32{%f522, %f523, %f524, %f525},{%r9, %r11, %r13, %r15},{%r17, %r19},{%f522, %f523, %f524, %f525};

	// end inline asm
	// begin inline asm
	mma.sync.aligned.m16n8k8.row.col.f32.tf32.tf32.f32{%f522, %f523, %f524, %f525},{%r9, %r11, %r13, %r15},{%r17, %r19},{%f522, %f523, %f524, %f525};

	// end inline asm
	// begin inline asm
	mma.sync.aligned.m16n8k8.row.col.f32.tf32.tf32.f32{%f522, %f523, %f524, %f525},{%r9, %r11, %r13, %r15},{%r17, %r19},{%f522, %f523, %f524, %f525};

	// end inline asm
	// begin inline asm
	mma.sync.aligned.m16n8k8.row.col.f32.tf32.tf32.f32{%f522, %f523, %f524, %f525},{%r9, %r11, %r13, %r15},{%r17, %r19},{%f522, %f523, %f524, %f525};

	// end inline asm
	// begin inline asm
	mma.sync.aligned.m16n8k8.row.col.f32.tf32.tf32.f32{%f522, %f523, %f524, %f525},{%r9, %r11, %r13, %r15},{%r17, %r19},{%f522, %f523, %f524, %f525};

	// end inline asm
	// begin inline asm
	mma.sync.aligned.m16n8k8.row.col.f32.tf32.tf32.f32{%f522, %f523, %f524, %f525},{%r9, %r11, %r13, %r15},{%r17, %r19},{%f522, %f523, %f524, %f525};

	// end inline asm
	// begin inline asm
	mma.sync.aligned.m16n8k8.row.col.f32.tf32.tf32.f32{%f522, %f523, %f524, %f525},{%r9, %r11, %r13, %r15},{%r17, %r19},{%f522, %f523, %f524, %f525};

	// end inline asm
	// begin inline asm
	mma.sync.aligned.m16n8k8.row.col.f32.tf32.tf32.f32{%f522, %f523, %f524, %f525},{%r9, %r11, %r13, %r15},{%r17, %r19},{%f522, %f523, %f524, %f525};

	// end inline asm
	// begin inline asm
	mma.sync.aligned.m16n8k8.row.col.f32.tf32.tf32.f32{%f522, %f523, %f524, %f525},{%r9, %r11, %r13, %r15},{%r17, %r19},{%f522, %f523, %f524, %f525};

	// end inline asm
	// begin inline asm
	mma.sync.aligned.m16n8k8.row.col.f32.tf32.tf32.f32{%f522, %f523, %f524, %f525},{%r9, %r11, %r13, %r15},{%r17, %r19},{%f522, %f523, %f524, %f525};

	// end inline asm
	// begin inline asm
	mma.sync.aligned.m16n8k8.row.col.f32.tf32.tf32.f32{%f522, %f523, %f524, %f525},{%r9, %r11, %r13, %r15},{%r17, %r19},{%f522, %f523, %f524, %f525};

	// end inline asm
	// begin inline asm
	mma.sync.aligned.m16n8k8.row.col.f32.tf32.tf32.f32{%f522, %f523, %f524, %f525},{%r9, %r11, %r13, %r15},{%r17, %r19},{%f522, %f523, %f524, %f525};

	// end inline asm
	// begin inline asm
	mma.sync.aligned.m16n8k8.row.col.f32.tf32.tf32.f32{%f522, %f523, %f524, %f525},{%r9, %r11, %r13, %r15},{%r17, %r19},{%f522, %f523, %f524, %f525};

	// end inline asm
	// begin inline asm
	mma.sync.aligned.m16n8k8.row.col.f32.tf32.tf32.f32{%f522, %f523, %f524, %f525},{%r9, %r11, %r13, %r15},{%r17, %r19},{%f522, %f523, %f524, %f525};

	// end inline asm
	// begin inline asm
	mma.sync.aligned.m16n8k8.row.col.f32.tf32.tf32.f32{%f522, %f523, %f524, %f525},{%r9, %r11, %r13, %r15},{%r17, %r19},{%f522, %f523, %f524, %f525};

	// end inline asm
	// begin inline asm
	mma.sync.aligned.m16n8k8.row.col.f32.tf32.tf32.f32{%f522, %f523, %f524, %f525},{%r9, %r11, %r13, %r15},{%r17, %r19},{%f522, %f523, %f524, %f525};

	// end inline asm
	// begin inline asm
	mma.sync.aligned.m16n8k8.row.col.f32.tf32.tf32.f32{%f522, %f523, %f524, %f525},{%r9, %r11, %r13, %r15},{%r17, %r19},{%f522, %f523, %f524, %f525};

	// end inline asm
	// begin inline asm
	mma.sync.aligned.m16n8k8.row.col.f32.tf32.tf32.f32{%f522, %f523, %f524, %f525},{%r9, %r11, %r13, %r15},{%r17, %r19},{%f522, %f523, %f524, %f525};

	// end inline asm
	// begin inline asm
	mma.sync.aligned.m16n8k8.row.col.f32.tf32.tf32.f32{%f522, %f523, %f524, %f525},{%r9, %r11, %r13, %r15},{%r17, %r19},{%f522, %f523, %f524, %f525};

	// end inline asm
	// begin inline asm
	mma.sync.aligned.m16n8k8.row.col.f32.tf32.tf32.f32{%f522, %f523, %f524, %f525},{%r9, %r11, %r13, %r15},{%r17, %r19},{%f522, %f523, %f524, %f525};

	// end inline asm
	// begin inline asm
	mma.sync.aligned.m16n8k8.row.col.f32.tf32.tf32.f32{%f522, %f523, %f524, %f525},{%r9, %r11, %r13, %r15},{%r17, %r19},{%f522, %f523, %f524, %f525};

	// end inline asm
	// begin inline asm
	mma.sync.aligned.m16n8k8.row.col.f32.tf32.tf32.f32{%f522, %f523, %f524, %f525},{%r9, %r11, %r13, %r15},{%r17, %r19},{%f522, %f523, %f524, %f525};

	// end inline asm
	// begin inline asm
	mma.sync.aligned.m16n8k8.row.col.f32.tf32.tf32.f32{%f522, %f523, %f524, %f525},{%r9, %r11, %r13, %r15},{%r17, %r19},{%f522, %f523, %f524, %f525};

	// end inline asm
	// begin inline asm
	mma.sync.aligned.m16n8k8.row.col.f32.tf32.tf32.f32{%f522, %f523, %f524, %f525},{%r9, %r11, %r13, %r15},{%r17, %r19},{%f522, %f523, %f524, %f525};

	// end inline asm
	// begin inline asm
	mma.sync.aligned.m16n8k8.row.col.f32.tf32.tf32.f32{%f522, %f523, %f524, %f525},{%r9, %r11, %r13, %r15},{%r17, %r19},{%f522, %f523, %f524, %f525};

	// end inline asm
	// begin inline asm
	mma.sync.aligned.m16n8k8.row.col.f32.tf32.tf32.f32{%f522, %f523, %f524, %f525},{%r9, %r11, %r13, %r15},{%r17, %r19},{%f522, %f523, %f524, %f525};

	// end inline asm
	// begin inline asm
	mma.sync.aligned.m16n8k8.row.col.f32.tf32.tf32.f32{%f522, %f523, %f524, %f525},{%r9, %r11, %r13, %r15},{%r17, %r19},{%f522, %f523, %f524, %f525};

	// end inline asm
	// begin inline asm
	mma.sync.aligned.m16n8k8.row.col.f32.tf32.tf32.f32{%f522, %f523, %f524, %f525},{%r9, %r11, %r13, %r15},{%r17, %r19},{%f522, %f523, %f524, %f525};

	// end inline asm
	// begin inline asm
	mma.sync.aligned.m16n8k8.row.col.f32.tf32.tf32.f32{%f522, %f523, %f524, %f525},{%r9, %r11, %r13, %r15},{%r17, %r19},{%f522, %f523, %f524, %f525};

	// end inline asm
	// begin inline asm
	mma.sync.aligned.m16n8k8.row.col.f32.tf32.tf32.f32{%f522, %f523, %f524, %f525},{%r9, %r11, %r13, %r15},{%r17, %r19},{%f522, %f523, %f524, %f525};

	// end inline asm
	// begin inline asm
	mma.sync.aligned.m16n8k8.row.col.f32.tf32.tf32.f32{%f522, %f523, %f524, %f525},{%r9, %r11, %r13, %r15},{%r17, %r19},{%f522, %f523, %f524, %f525};

	// end inline asm
	// begin inline asm
	mma.sync.aligned.m16n8k8.row.col.f32.tf32.tf32.f32{%f522, %f523, %f524, %f525},{%r9, %r11, %r13, %r15},{%r17, %r19},{%f522, %f523, %f524, %f525};

	// end inline asm
	// begin inline asm
	mma.sync.aligned.m16n8k8.row.col.f32.tf32.tf32.f32{%f522, %f523, %f524, %f525},{%r9, %r11, %r13, %r15},{%r17, %r19},{%f522, %f523, %f524, %f525};

	// end inline asm
	// begin inline asm
	mma.sync.aligned.m16n8k8.row.col.f32.tf32.tf32.f32{%f522, %f523, %f524, %f525},{%r9, %r11, %r13, %r15},{%r17, %r19},{%f522, %f523, %f524, %f525};

	// end inline asm
	// begin inline asm
	mma.sync.aligned.m16n8k8.row.col.f32.tf32.tf32.f32{%f522, %f523, %f524, %f525},{%r9, %r11, %r13, %r15},{%r17, %r19},{%f522, %f523, %f524, %f525};

	// end inline asm
	// begin inline asm
	mma.sync.aligned.m16n8k8.row.col.f32.tf32.tf32.f32{%f522, %f523, %f524, %f525},{%r9, %r11, %r13, %r15},{%r17, %r19},{%f522, %f523, %f524, %f525};

	// end inline asm
	// begin inline asm
	mma.sync.aligned.m16n8k8.row.col.f32.tf32.tf32.f32{%f522, %f523, %f524, %f525},{%r9, %r11, %r13, %r15},{%r17, %r19},{%f522, %f523, %f524, %f525};

	// end inline asm
	// begin inline asm
	mma.sync.aligned.m16n8k8.row.col.f32.tf32.tf32.f32{%f522, %f523, %f524, %f525},{%r9, %r11, %r13, %r15},{%r17, %r19},{%f522, %f523, %f524, %f525};

	// end inline asm
	// begin inline asm
	mma.sync.aligned.m16n8k8.row.col.f32.tf32.tf32.f32{%f522, %f523, %f524, %f525},{%r9, %r11, %r13, %r15},{%r17, %r19},{%f522, %f523, %f524, %f525};

	// end inline asm
	// begin inline asm
	mma.sync.aligned.m16n8k8.row.col.f32.tf32.tf32.f32{%f522, %f523, %f524, %f525},{%r9, %r11, %r13, %r15},{%r17, %r19},{%f522, %f523, %f524, %f525};

	// end inline asm
	// begin inline asm
	mma.sync.aligned.m16n8k8.row.col.f32.tf32.tf32.f32{%f522, %f523, %f524, %f525},{%r9, %r11, %r13, %r15},{%r17, %r19},{%f522, %f523, %f524, %f525};

	// end inline asm
	// begin inline asm
	mma.sync.aligned.m16n8k8.row.col.f32.tf32.tf32.f32{%f522, %f523, %f524, %f525},{%r9, %r11, %r13, %r15},{%r17, %r19},{%f522, %f523, %f524, %f525};

	// end inline asm
	// begin inline asm
	mma.sync.aligned.m16n8k8.row.col.f32.tf32.tf32.f32{%f522, %f523, %f524, %f525},{%r9, %r11, %r13, %r15},{%r17, %r19},{%f522, %f523, %f524, %f525};

	// end inline asm
	// begin inline asm
	mma.sync.aligned.m16n8k8.row.col.f32.tf32.tf32.f32{%f522, %f523, %f524, %f525},{%r9, %r11, %r13, %r15},{%r17, %r19},{%f522, %f523, %f524, %f525};

	// end inline asm
	// begin inline asm
	mma.sync.aligned.m16n8k8.row.col.f32.tf32.tf32.f32{%f522, %f523, %f524, %f525},{%r9, %r11, %r13, %r15},{%r17, %r19},{%f522, %f523, %f524, %f525};

	// end inline asm
	// begin inline asm
	mma.sync.aligned.m16n8k8.row.col.f32.tf32.tf32.f32{%f522, %f523, %f524, %f525},{%r9, %r11, %r13, %r15},{%r17, %r19},{%f522, %f523, %f524, %f525};

	// end inline asm
	// begin inline asm
	mma.sync.aligned.m16n8k8.row.col.f32.tf32.tf32.f32{%f522, %f523, %f524, %f525},{%r9, %r11, %r13, %r15},{%r17, %r19},{%f522, %f523, %f524, %f525};

	// end inline asm
	// begin inline asm
	mma.sync.aligned.m16n8k8.row.col.f32.tf32.tf32.f32{%f522, %f523, %f524, %f525},{%r9, %r11, %r13, %r15},{%r17, %r19},{%f522, %f523, %f524, %f525};

	// end inline asm
	// begin inline asm
	mma.sync.aligned.m16n8k8.row.col.f32.tf32.tf32.f32{%f522, %f523, %f524, %f525},{%r9, %r11, %r13, %r15},{%r17, %r19},{%f522, %f523, %f524, %f525};

	// end inline asm
	// begin inline asm
	mma.sync.aligned.m16n8k8.row.col.f32.tf32.tf32.f32{%f522, %f523, %f524, %f525},{%r9, %r11, %r13, %r15},{%r17, %r19},{%f522, %f523, %f524, %f525};

	// end inline asm
	// begin inline asm
	mma.sync.aligned.m16n8k8.row.col.f32.tf32.tf32.f32{%f522, %f523, %f524, %f525},{%r9, %r11, %r13, %r15},{%r17, %r19},{%f522, %f523, %f524, %f525};

	// end inline asm
	// begin inline asm
	mma.sync.aligned.m16n8k8.row.col.f32.tf32.tf32.f32{%f522, %f523, %f524, %f525},{%r9, %r11, %r13, %r15},{%r17, %r19},{%f522, %f523, %f524, %f525};

	// end inline asm
	// begin inline asm
	mma.sync.aligned.m16n8k8.row.col.f32.tf32.tf32.f32{%f522, %f523, %f524, %f525},{%r9, %r11, %r13, %r15},{%r17, %r19},{%f522, %f523, %f524, %f525};

	// end inline asm
	add.s32 	%r408, %r408, 64;
	setp.ne.s32 	%p1, %r408, 1000000;
	@%p1 bra 	$L__BB2_1;
	setp.geu.f32 	%p2, %f522, 0f00000000;
	@%p2 bra 	$L__BB2_4;
	cvt.f64.f32 	%fd1, %f522;
	add.u64 	%rd1, %SP, 0;
	add.u64 	%rd2, %SPL, 0;
	st.local.f64 	[%rd2], %fd1;
	mov.u64 	%rd3, $str;
	cvta.global.u64 	%rd4, %rd3;
	{ // callseq 3, 0
	.param .b64 param0;
	st.param.b64 	[param0], %rd4;
	.param .b64 param1;
	st.param.b64 	[param1], %rd1;
	.param .b32 retval0;
	call.uni (retval0), 
	vprintf, 
	(
	param0, 
	param1
	);
	ld.param.b32 	%r406, [retval0];
	} // callseq 3
$L__BB2_4:
	ret;

}


// ===== COMPILED SASS (sm_100) =====

	.target	sm_100

	.elftype	@"ET_EXEC"


//--------------------- .note.nv.tkinfo           --------------------------
	.section	.note.nv.tkinfo,"",@"SHT_NOTE"
	.sectionflags	@"SHF_NOTE_NV_TKINFO"
	.tkinfo
        /*0018*/ 	.word	0x00000002
        /*0030*/ 	.string	""
        /*0030*/ 	.string	"ptxas"
        /*0030*/ 	.string	"Cuda compilation tools, release 13.0, V13.0.88"
        /*0030*/ 	.string	"Build cuda_13.0.r13.0/compiler.36424714_0"
        /*0030*/ 	.string	"-arch sm_100 -m 64 "



//--------------------- .note.nv.cuinfo           --------------------------
	.section	.note.nv.cuinfo,"",@"SHT_NOTE"
	.sectionflags	@"SHF_NOTE_NV_CUINFO"
        /*0018*/ 	.short	0x0002
        /*001a*/ 	.short	0x0064
        /*001c*/ 	.short	0x0082
	.zero		2


//--------------------- .nv.info                  --------------------------
	.section	.nv.info,"",@"SHT_CUDA_INFO"
	.align	4


	//----- nvinfo : EIATTR_REGCOUNT
	.align		4
        /*0000*/ 	.byte	0x04, 0x2f
        /*0002*/ 	.short	(.L_2 - .L_1)
	.align		4
.L_1:
        /*0004*/ 	.word	index@(_Z13fusion_kernelbb)
        /*0008*/ 	.word	0x00000018


	//----- nvinfo : EIATTR_FRAME_SIZE
	.align		4
.L_2:
        /*000c*/ 	.byte	0x04, 0x11
        /*000e*/ 	.short	(.L_4 - .L_3)
	.align		4
.L_3:
        /*0010*/ 	.word	index@(_Z13fusion_kernelbb)
        /*0014*/ 	.word	0x00000008


	//----- nvinfo : EIATTR_REGCOUNT
	.align		4
.L_4:
        /*0018*/ 	.byte	0x04, 0x2f
        /*001a*/ 	.short	(.L_6 - .L_5)
	.align		4
.L_5:
        /*001c*/ 	.word	index@(_Z15all_cuda_kernelv)
        /*0020*/ 	.word	0x00000018


	//----- nvinfo : EIATTR_FRAME_SIZE
	.align		4
.L_6:
        /*0024*/ 	.byte	0x04, 0x11
        /*0026*/ 	.short	(.L_8 - .L_7)
	.align		4
.L_7:
        /*0028*/ 	.word	index@(_Z15all_cuda_kernelv)
        /*002c*/ 	.word	0x00000008


	//----- nvinfo : EIATTR_REGCOUNT
	.align		4
.L_8:
        /*0030*/ 	.byte	0x04, 0x2f
        /*0032*/ 	.short	(.L_10 - .L_9)
	.align		4
.L_9:
        /*0034*/ 	.word	index@(_Z17all_tensor_kernelv)
        /*0038*/ 	.word	0x00000018


	//----- nvinfo : EIATTR_FRAME_SIZE
	.align		4
.L_10:
        /*003c*/ 	.byte	0x04, 0x11
        /*003e*/ 	.short	(.L_12 - .L_11)
	.align		4
.L_11:
        /*0040*/ 	.word	index@(_Z17all_tensor_kernelv)
        /*0044*/ 	.word	0x00000008


	//----- nvinfo : EIATTR_MIN_STACK_SIZE
	.align		4
.L_12:
        /*0048*/ 	.byte	0x04, 0x12
        /*004a*/ 	.short	(.L_14 - .L_13)
	.align		4
.L_13:
        /*004c*/ 	.word	index@(_Z17all_tensor_kernelv)
        /*0050*/ 	.word	0x00000008


	//----- nvinfo : EIATTR_MIN_STACK_SIZE
	.align		4
.L_14:
        /*0054*/ 	.byte	0x04, 0x12
        /*0056*/ 	.short	(.L_16 - .L_15)
	.align		4
.L_15:
        /*0058*/ 	.word	index@(_Z15all_cuda_kernelv)
        /*005c*/ 	.word	0x00000008


	//----- nvinfo : EIATTR_MIN_STACK_SIZE
	.align		4
.L_16:
        /*0060*/ 	.byte	0x04, 0x12
        /*0062*/ 	.short	(.L_18 - .L_17)
	.align		4
.L_17:
        /*0064*/ 	.word	index@(_Z13fusion_kernelbb)
        /*0068*/ 	.word	0x00000008
.L_18:


//--------------------- .nv.compat                --------------------------
	.section	.nv.compat,"",@"SHT_CUDA_COMPAT_INFO"
	.align	4
        /*0000*/ 	.byte	0x02, 0x09, 0x00, 0x00, 0x02, 0x02, 0x01, 0x00, 0x02, 0x05, 0x05, 0x00, 0x03, 0x07, 0x01, 0x01
        /*0010*/ 	.byte	0x02, 0x03, 0x00, 0x00, 0x02, 0x06, 0x01, 0x00, 0x04, 0x0b, 0x08, 0x00, 0x09, 0x00, 0x00, 0x00
        /*0020*/ 	.byte	0x00, 0x00, 0x00, 0x00


//--------------------- .nv.info._Z17all_tensor_kernelv --------------------------
	.section	.nv.info._Z17all_tensor_kernelv,"",@"SHT_CUDA_INFO"
	.sectionflags	@""
	.align	4


	//----- nvinfo : EIATTR_CUDA_API_VERSION
	.align		4
        /*0000*/ 	.byte	0x04, 0x37
        /*0002*/ 	.short	(.L_20 - .L_19)
.L_19:
        /*0004*/ 	.word	0x00000082


	//----- nvinfo : EIATTR_SPARSE_MMA_MASK
	.align		4
.L_20:
        /*0008*/ 	.byte	0x03, 0x50
        /*000a*/ 	.short	0x0000


	//----- nvinfo : EIATTR_MAXREG_COUNT
	.align		4
        /*000c*/ 	.byte	0x03, 0x1b
        /*000e*/ 	.short	0x00ff


	//----- nvinfo : EIATTR_EXTERNS
	.align		4
        /*0010*/ 	.byte	0x04, 0x0f
        /*0012*/ 	.short	(.L_22 - .L_21)


	//   ....[0]....
	.align		4
.L_21:
        /*0014*/ 	.word	index@(vprintf)


	//----- nvinfo : EIATTR_MERCURY_ISA_VERSION
	.align		4
.L_22:
        /*0018*/ 	.byte	0x03, 0x5f
        /*001a*/ 	.short	0x0101


	//----- nvinfo : EIATTR_VRC_CTA_INIT_COUNT
	.align		4
        /*001c*/ 	.byte	0x02, 0x4a
	.zero		1
	.zero		1


	//----- nvinfo : EIATTR_SYSCALL_OFFSETS
	.align		4
        /*0020*/ 	.byte	0x04, 0x46
        /*0022*/ 	.short	(.L_24 - .L_23)


	//   ....[0]....
.L_23:
        /*0024*/ 	.word	0x000029e0


	//----- nvinfo : EIATTR_EXIT_INSTR_OFFSETS
	.align		4
.L_24:
        /*0028*/ 	.byte	0x04, 0x1c
        /*002a*/ 	.short	(.L_26 - .L_25)


	//   ....[0]....
.L_25:
        /*002c*/ 	.word	0x00002950


	//   ....[1]....
        /*0030*/ 	.word	0x000029f0


	//----- nvinfo : EIATTR_SW_WAR
	.align		4
.L_26:
        /*0034*/ 	.byte	0x04, 0x36
        /*0036*/ 	.short	(.L_28 - .L_27)
.L_27:
        /*0038*/ 	.word	0x00000008
.L_28:


//--------------------- .nv.info._Z15all_cuda_kernelv --------------------------
	.section	.nv.info._Z15all_cuda_kernelv,"",@"SHT_CUDA_INFO"
	.sectionflags	@""
	.align	4


	//----- nvinfo : EIATTR_CUDA_API_VERSION
	.align		4
        /*0000*/ 	.byte	0x04, 0x37
        /*0002*/ 	.short	(.L_30 - .L_29)
.L_29:
        /*0004*/ 	.word	0x00000082


	//----- nvinfo : EIATTR_SPARSE_MMA_MASK
	.align		4
.L_30:
        /*0008*/ 	.byte	0x03, 0x50
        /*000a*/ 	.short	0x0000


	//----- nvinfo : EIATTR_MAXREG_COUNT
	.align		4
        /*000c*/ 	.byte	0x03, 0x1b
        /*000e*/ 	.short	0x00ff


	//----- nvinfo : EIATTR_EXTERNS
	.align		4
        /*0010*/ 	.byte	0x04, 0x0f
        /*0012*/ 	.short	(.L_32 - .L_31)


	//   ....[0]....
	.align		4
.L_31:
        /*0014*/ 	.word	index@(vprintf)


	//----- nvinfo : EIATTR_MERCURY_ISA_VERSION
	.align		4
.L_32:
        /*0018*/ 	.byte	0x03, 0x5f
        /*001a*/ 	.short	0x0101


	//----- nvinfo : EIATTR_VRC_CTA_INIT_COUNT
	.align		4
        /*001c*/ 	.byte	0x02, 0x4a
	.zero		1
	.zero		1


	//----- nvinfo : EIATTR_SYSCALL_OFFSETS
	.align		4
        /*0020*/ 	.byte	0x04, 0x46
        /*0022*/ 	.short	(.L_34 - .L_33)


	//   ....[0]....
.L_33:
        /*0024*/ 	.word	0x00001580


	//----- nvinfo : EIATTR_EXIT_INSTR_OFFSETS
	.align		4
.L_34:
        /*0028*/ 	.byte	0x04, 0x1c
        /*002a*/ 	.short	(.L_36 - .L_35)


	//   ....[0]....
.L_35:
        /*002c*/ 	.word	0x000014f0


	//   ....[1]....
        /*0030*/ 	.word	0x00001590


	//----- nvinfo : EIATTR_CRS_STACK_SIZE
	.align		4
.L_36:
        /*0034*/ 	.byte	0x04, 0x1e
        /*0036*/ 	.short	(.L_38 - .L_37)
.L_37:
        /*0038*/ 	.word	0x00000000


	//----- nvinfo : EIATTR_SW_WAR
	.align		4
.L_38:
        /*003c*/ 	.byte	0x04, 0x36
        /*003e*/ 	.short	(.L_40 - .L_39)
.L_39:
        /*0040*/ 	.word	0x00000008
.L_40:


//--------------------- .nv.info._Z13fusion_kernelbb --------------------------
	.section	.nv.info._Z13fusion_kernelbb,"",@"SHT_CUDA_INFO"
	.sectionflags	@""
	.align	4


	//----- nvinfo : EIATTR_CUDA_API_VERSION
	.align		4
        /*0000*/ 	.byte	0x04, 0x37
        /*0002*/ 	.short	(.L_42 - .L_41)
.L_41:
        /*0004*/ 	.word	0x00000082


	//----- nvinfo : EIATTR_KPARAM_INFO
	.align		4
.L_42:
        /*0008*/ 	.byte	0x04, 0x17
        /*000a*/ 	.short	(.L_44 - .L_43)
.L_43:
        /*000c*/ 	.word	0x00000000
        /*0010*/ 	.short	0x0001
        /*0012*/ 	.short	0x0001
        /*0014*/ 	.byte	0x00, 0xf0, 0x05, 0x00


	//----- nvinfo : EIATTR_KPARAM_INFO
	.align		4
.L_44:
        /*0018*/ 	.byte	0x04, 0x17
        /*001a*/ 	.short	(.L_46 - .L_45)
.L_45:
        /*001c*/ 	.word	0x00000000
        /*0020*/ 	.short	0x0000
        /*0022*/ 	.short	0x0000
        /*0024*/ 	.byte	0x00, 0xf0, 0x05, 0x00


	//----- nvinfo : EIATTR_SPARSE_MMA_MASK
	.align		4
.L_46:
        /*0028*/ 	.byte	0x03, 0x50
        /*002a*/ 	.short	0x0000


	//----- nvinfo : EIATTR_MAXREG_COUNT
	.align		4
        /*002c*/ 	.byte	0x03, 0x1b
        /*002e*/ 	.short	0x00ff


	//----- nvinfo : EIATTR_EXTERNS
	.align		4
        /*0030*/ 	.byte	0x04, 0x0f
        /*0032*/ 	.short	(.L_48 - .L_47)


	//   ....[0]....
	.align		4
.L_47:
        /*0034*/ 	.word	index@(vprintf)


	//----- nvinfo : EIATTR_MERCURY_ISA_VERSION
	.align		4
.L_48:
        /*0038*/ 	.byte	0x03, 0x5f
        /*003a*/ 	.short	0x0101


	//----- nvinfo : EIATTR_VRC_CTA_INIT_COUNT
	.align		4
        /*003c*/ 	.byte	0x02, 0x4a
	.zero		1
	.zero		1


	//----- nvinfo : EIATTR_SYSCALL_OFFSETS
	.align		4
        /*0040*/ 	.byte	0x04, 0x46
        /*0042*/ 	.short	(.L_50 - .L_49)


	//   ....[0]....
.L_49:
        /*0044*/ 	.word	0x00001600


	//   ....[1]....
        /*0048*/ 	.word	0x00003ff0


	//----- nvinfo : EIATTR_EXIT_INSTR_OFFSETS
	.align		4
.L_50:
        /*004c*/ 	.byte	0x04, 0x1c
        /*004e*/ 	.short	(.L_52 - .L_51)


	//   ....[0]....
.L_51:
        /*0050*/ 	.word	0x00001570


	//   ....[1]....
        /*0054*/ 	.word	0x00001610


	//   ....[2]....
        /*0058*/ 	.word	0x00001650


	//   ....[3]....
        /*005c*/ 	.word	0x00003f60


	//   ....[4]....
        /*0060*/ 	.word	0x00004000


	//----- nvinfo : EIATTR_CRS_STACK_SIZE
	.align		4
.L_52:
        /*0064*/ 	.byte	0x04, 0x1e
        /*0066*/ 	.short	(.L_54 - .L_53)
.L_53:
        /*0068*/ 	.word	0x00000000


	//----- nvinfo : EIATTR_CBANK_PARAM_SIZE
	.align		4
.L_54:
        /*006c*/ 	.byte	0x03, 0x19
        /*006e*/ 	.short	0x0002


	//----- nvinfo : EIATTR_PARAM_CBANK
	.align		4
        /*0070*/ 	.byte	0x04, 0x0a
        /*0072*/ 	.short	(.L_56 - .L_55)
	.align		4
.L_55:
        /*0074*/ 	.word	index@(.nv.constant0._Z13fusion_kernelbb)
        /*0078*/ 	.short	0x0380
        /*007a*/ 	.short	0x0002


	//----- nvinfo : EIATTR_SW_WAR
	.align		4
.L_56:
        /*007c*/ 	.byte	0x04, 0x36
        /*007e*/ 	.short	(.L_58 - .L_57)
.L_57:
        /*0080*/ 	.word	0x00000008
.L_58:


//--------------------- .nv.callgraph             --------------------------
	.section	.nv.callgraph,"",@"SHT_CUDA_CALLGRAPH"
	.align	4
	.sectionentsize	8
	.align		4
        /*0000*/ 	.word	0x00000000
	.align		4
        /*0004*/ 	.word	0xffffffff
	.align		4
        /*0008*/ 	.word	index@(_Z17all_tensor_kernelv)
	.align		4
        /*000c*/ 	.word	index@(vprintf)
	.align		4
        /*0010*/ 	.word	index@(_Z15all_cuda_kernelv)
	.align		4
        /*0014*/ 	.word	index@(vprintf)
	.align		4
        /*0018*/ 	.word	index@(_Z13fusion_kernelbb)
	.align		4
        /*001c*/ 	.word	index@(vprintf)
	.align		4
        /*0020*/ 	.word	0x00000000
	.align		4
        /*0024*/ 	.word	0xfffffffe
	.align		4
        /*0028*/ 	.word	0x00000000
	.align		4
        /*002c*/ 	.word	0xfffffffd
	.align		4
        /*0030*/ 	.word	0x00000000
	.align		4
        /*0034*/ 	.word	0xfffffffc


//--------------------- .nv.constant4             --------------------------
	.section	.nv.constant4,"a",@progbits
	.align	8
	.align		8
.nv.constant4:
        /*0000*/ 	.dword	vprintf
	.align		8
        /*0008*/ 	.dword	$str


//--------------------- .text._Z17all_tensor_kernelv --------------------------
	.section	.text._Z17all_tensor_kernelv,"ax",@progbits
	.align	128
        .global         _Z17all_tensor_kernelv
        .type           _Z17all_tensor_kernelv,@function
        .size           _Z17all_tensor_kernelv,(.L_x_12 - _Z17all_tensor_kernelv)
        .other          _Z17all_tensor_kernelv,@"STO_CUDA_ENTRY STV_DEFAULT"
_Z17all_tensor_kernelv:
.text._Z17all_tensor_kernelv:
[----:B------:R-:W0:Y:S01]  /*0000*/  LDC R1, c[0x0][0x37c] ;  /* 0x0000df00ff017b82 */ /* 0x000e220000000800 */
[----:B------:R-:W1:Y:S01]  /*0010*/  LDCU UR4, c[0x0][0x2f8] ;  /* 0x00005f00ff0477ac */ /* 0x000e620008000800 */
[----:B0-----:R-:W-:Y:S01]  /*0020*/  VIADD R1, R1, 0xfffffff8 ;  /* 0xfffffff801017836 */ /* 0x001fe20000000000 */
[----:B------:R-:W-:Y:S01]  /*0030*/  MOV R9, 0x3f800000 ;  /* 0x3f80000000097802 */ /* 0x000fe20000000f00 */
[----:B------:R-:W-:Y:S01]  /*0040*/  IMAD.MOV.U32 R8, RZ, RZ, 0x3f800000 ;  /* 0x3f800000ff087424 */ /* 0x000fe200078e00ff */
[----:B------:R-:W0:Y:S01]  /*0050*/  LDCU UR5, c[0x0][0x2fc] ;  /* 0x00005f80ff0577ac */ /* 0x000e220008000800 */
[----:B------:R-:W-:Y:S02]  /*0060*/  IMAD.MOV.U32 R10, RZ, RZ, 0x3f800000 ;  /* 0x3f800000ff0a7424 */ /* 0x000fe400078e00ff */
[----:B------:R-:W-:Y:S01]  /*0070*/  IMAD.MOV.U32 R11, RZ, RZ, 0x3f800000 ;  /* 0x3f800000ff0b7424 */ /* 0x000fe200078e00ff */
[----:B-1----:R-:W-:Y:S01]  /*0080*/  IADD3 R6, P0, PT, R1, UR4, RZ ;  /* 0x0000000401067c10 */ /* 0x002fe2000ff1e0ff */
[----:B------:R-:W-:-:S03]  /*0090*/  UMOV UR4, URZ ;  /* 0x000000ff00047c82 */ /* 0x000fc60008000000 */
[----:B0-----:R-:W-:-:S09]  /*00a0*/  IADD3.X R7, PT, PT, RZ, UR5, RZ, P0, !PT ;  /* 0x00000005ff077c10 */ /* 0x001fd200087fe4ff */
.L_x_0:
[----:B------:R-:W-:Y:S01]  /*00b0*/  IMAD.MOV.U32 R2, RZ, RZ, 0x3f800000 ;  /* 0x3f800000ff027424 */ /* 0x000fe200078e00ff */
[----:B------:R-:W-:Y:S01]  /*00c0*/  MOV R3, 0x3f800000 ;  /* 0x3f80000000037802 */ /* 0x000fe20000000f00 */
[----:B------:R-:W-:Y:S01]  /*00d0*/  IMAD.MOV.U32 R12, RZ, RZ, 0x3f800000 ;  /* 0x3f800000ff0c7424 */ /* 0x000fe200078e00ff */
[----:B------:R-:W-:Y:S01]  /*00e0*/  MOV R13, 0x3f800000 ;  /* 0x3f800000000d7802 */ /* 0x000fe20000000f00 */
[----:B------:R-:W-:Y:S01]  /*00f0*/  IMAD.MOV.U32 R14, RZ, RZ, 0x3f800000 ;  /* 0x3f800000ff0e7424 */ /* 0x000fe200078e00ff */
[----:B------:R-:W-:Y:S01]  /*0100*/  MOV R15, 0x3f800000 ;  /* 0x3f800000000f7802 */ /* 0x000fe20000000f00 */
[----:B------:R-:W-:-:S04]  /*0110*/  UIADD3 UR4, UPT, UPT, UR4, 0x140, URZ ;  /* 0x0000014004047890 */ /* 0x000fc8000fffe0ff */
[----:B------:R-:W-:Y:S02]  /*0120*/  UISETP.NE.AND UP0, UPT, UR4, 0xf4240, UPT ;  /* 0x000f42400400788c */ /* 0x000fe4000bf05270 */
[----:B------:R-:W-:-:S15]  /*0130*/  HMMA.1688.F32.TF32 R8, R12, R2, R8 ;  /* 0x000000020c08723c */ /* 0x000fde0000081008 */
[----:B------:R-:W-:-:S05]  /*0140*/  NOP ;  /* 0x0000000000007918 */ /* 0x000fca0000000000 */
        /* <DEDUP_REMOVED lines=636> */
[----:B------:R-:W-:Y:S01]  /*2910*/  HMMA.1688.F32.TF32 R8, R12, R2, R8 ;  /* 0x000000020c08723c */ /* 0x000fe20000081008 */
[----:B------:R-:W-:-:S04]  /*2920*/  NOP ;  /* 0x0000000000007918 */ /* 0x000fc80000000000 */
[----:B------:R-:W-:-:S15]  /*2930*/  BRA.U UP0, `(.L_x_0) ;  /* 0xffffffd500dc7547 */ /* 0x000fde000b83ffff */
[----:B------:R-:W-:-:S13]  /*2940*/  FSETP.GEU.AND P0, PT, R8, RZ, PT ;  /* 0x000000ff0800720b */ /* 0x000fda0003f0e000 */
[----:B------:R-:W-:Y:S05]  /*2950*/  @P0 EXIT ;  /* 0x000000000000094d */ /* 0x000fea0003800000 */
[----:B------:R-:W0:Y:S01]  /*2960*/  F2F.F64.F32 R8, R8 ;  /* 0x0000000800087310 */ /* 0x000e220000201800 */
[----:B------:R-:W-:Y:S01]  /*2970*/  MOV R0, 0x0 ;  /* 0x0000000000007802 */ /* 0x000fe20000000f00 */
[----:B------:R-:W1:Y:S03]  /*2980*/  LDCU.64 UR4, c[0x4][0x8] ;  /* 0x01000100ff0477ac */ /* 0x000e660008000a00 */
[----:B------:R2:W3:Y:S01]  /*2990*/  LDC.64 R2, c[0x4][R0] ;  /* 0x0100000000027b82 */ /* 0x0004e20000000a00 */
[----:B0-----:R2:W-:Y:S01]  /*29a0*/  STL.64 [R1], R8 ;  /* 0x0000000801007387 */ /* 0x0015e20000100a00 */
[----:B-1----:R-:W-:Y:S01]  /*29b0*/  IMAD.U32 R4, RZ, RZ, UR4 ;  /* 0x00000004ff047e24 */ /* 0x002fe2000f8e00ff */
[----:B------:R-:W-:-:S07]  /*29c0*/  MOV R5, UR5 ;  /* 0x0000000500057c02 */ /* 0x000fce0008000f00 */
[----:B------:R-:W-:-:S07]  /*29d0*/  LEPC R20, `(.L_x_1) ;  /* 0x000000001014794e */ /* 0x000fce0000000000 */
[----:B--23--:R-:W-:Y:S05]  /*29e0*/  CALL.ABS.NOINC R2 ;  /* 0x0000000002007343 */ /* 0x00cfea0003c00000 */
.L_x_1:
[----:B------:R-:W-:Y:S05]  /*29f0*/  EXIT ;  /* 0x000000000000794d */ /* 0x000fea0003800000 */
.L_x_2:
[----:B------:R-:W-:-:S00]  /*2a00*/  BRA `(.L_x_2) ;  /* 0xfffffffc00fc7947 */ /* 0x000fc0000383ffff */
[----:B------:R-:W-:-:S00]  /*2a10*/  NOP ;  /* 0x0000000000007918 */ /* 0x000fc00000000000 */
        /* <DEDUP_REMOVED lines=14> */
.L_x_12:


//--------------------- .text._Z15all_cuda_kernelv --------------------------
	.section	.text._Z15all_cuda_kernelv,"ax",@progbits
	.align	128
        .global         _Z15all_cuda_kernelv
        .type           _Z15all_cuda_kernelv,@function
        .size           _Z15all_cuda_kernelv,(.L_x_13 - _Z15all_cuda_kernelv)
        .other          _Z15all_cuda_kernelv,@"STO_CUDA_ENTRY STV_DEFAULT"
_Z15all_cuda_kernelv:
.text._Z15all_cuda_kernelv:
[----:B------:R-:W0:Y:S01]  /*0000*/  LDC R1, c[0x0][0x37c] ;  /* 0x0000df00ff017b82 */ /* 0x000e220000000800 */
[----:B------:R-:W1:Y:S01]  /*0010*/  S2R R0, SR_TID.X ;  /* 0x0000000000007919 */ /* 0x000e620000002100 */
[----:B------:R-:W2:Y:S01]  /*0020*/  LDCU UR4, c[0x0][0x2f8] ;  /* 0x00005f00ff0477ac */ /* 0x000ea20008000800 */
[----:B0-----:R-:W-:Y:S01]  /*0030*/  IADD3 R1, PT, PT, R1, -0x8, RZ ;  /* 0xfffffff801017810 */ /* 0x001fe20007ffe0ff */
[----:B------:R-:W0:Y:S03]  /*0040*/  LDCU UR5, c[0x0][0x2fc] ;  /* 0x00005f80ff0577ac */ /* 0x000e260008000800 */
[----:B--2---:R-:W-:Y:S01]  /*0050*/  IADD3 R6, P0, PT, R1, UR4, RZ ;  /* 0x0000000401067c10 */ /* 0x004fe2000ff1e0ff */
[----:B------:R-:W-:-:S03]  /*0060*/  UMOV UR4, URZ ;  /* 0x000000ff00047c82 */ /* 0x000fc60008000000 */
[----:B0-----:R-:W-:Y:S02]  /*0070*/  IADD3.X R7, PT, PT, RZ, UR5, RZ, P0, !PT ;  /* 0x00000005ff077c10 */ /* 0x001fe400087fe4ff */
[----:B-1----:R-:W-:-:S04]  /*0080*/  IADD3 R0, PT, PT, R0, 0x1, RZ ;  /* 0x0000000100007810 */ /* 0x002fc80007ffe0ff */
[----:B------:R-:W-:-:S07]  /*0090*/  I2FP.F32.U32 R0, R0 ;  /* 0x0000000000007245 */ /* 0x000fce0000201000 */
.L_x_3:
[----:B------:R-:W-:Y:S01]  /*00a0*/  HFMA2 R3, -RZ, RZ, 1.75, 0 ;  /* 0x3f000000ff037431 */ /* 0x000fe200000001ff */
[----:B------:R-:W-:-:S04]  /*00b0*/  UIADD3 UR4, UPT, UPT, UR4, 0x140, URZ ;  /* 0x0000014004047890 */ /* 0x000fc8000fffe0ff */
[----:B------:R-:W-:Y:S01]  /*00c0*/  UISETP.NE.AND UP0, UPT, UR4, 0x6acfc0, UPT ;  /* 0x006acfc00400788c */ /* 0x000fe2000bf05270 */
[----:B------:R-:W-:-:S04]  /*00d0*/  FFMA R0, R0, R3, 1 ;  /* 0x3f80000000007423 */ /* 0x000fc80000000003 */
        /* <DEDUP_REMOVED lines=318> */
[----:B------:R-:W-:Y:S01]  /*14c0*/  FFMA R0, R0, R3, 1 ;  /* 0x3f80000000007423 */ /* 0x000fe20000000003 */
[----:B------:R-:W-:Y:S06]  /*14d0*/  BRA.U UP0, `(.L_x_3) ;  /* 0xffffffe900f07547 */ /* 0x000fec000b83ffff */
[----:B------:R-:W-:-:S13]  /*14e0*/  FSETP.GEU.AND P0, PT, R0, RZ, PT ;  /* 0x000000ff0000720b */ /* 0x000fda0003f0e000 */
[----:B------:R-:W-:Y:S05]  /*14f0*/  @P0 EXIT ;  /* 0x000000000000094d */ /* 0x000fea0003800000 */
[----:B------:R-:W0:Y:S01]  /*1500*/  F2F.F64.F32 R2, R0 ;  /* 0x0000000000027310 */ /* 0x000e220000201800 */
[----:B------:R-:W-:Y:S01]  /*1510*/  MOV R8, 0x0 ;  /* 0x0000000000087802 */ /* 0x000fe20000000f00 */
[----:B------:R-:W1:Y:S05]  /*1520*/  LDCU.64 UR4, c[0x4][0x8] ;  /* 0x01000100ff0477ac */ /* 0x000e6a0008000a00 */
[----:B------:R-:W2:Y:S01]  /*1530*/  LDC.64 R8, c[0x4][R8] ;  /* 0x0100000008087b82 */ /* 0x000ea20000000a00 */
[----:B0-----:R0:W-:Y:S01]  /*1540*/  STL.64 [R1], R2 ;  /* 0x0000000201007387 */ /* 0x0011e20000100a00 */
[----:B-1----:R-:W-:Y:S02]  /*1550*/  MOV R4, UR4 ;  /* 0x0000000400047c02 */ /* 0x002fe40008000f00 */
[----:B------:R-:W-:-:S07]  /*1560*/  MOV R5, UR5 ;  /* 0x0000000500057c02 */ /* 0x000fce0008000f00 */
[----:B------:R-:W-:-:S07]  /*1570*/  LEPC R20, `(.L_x_4) ;  /* 0x000000001014794e */ /* 0x000fce0000000000 */
[----:B0-2---:R-:W-:Y:S05]  /*1580*/  CALL.ABS.NOINC R8 ;  /* 0x0000000008007343 */ /* 0x005fea0003c00000 */
.L_x_4:
[----:B------:R-:W-:Y:S05]  /*1590*/  EXIT ;  /* 0x000000000000794d */ /* 0x000fea0003800000 */
.L_x_5:
        /* <DEDUP_REMOVED lines=14> */
.L_x_13:


//--------------------- .text._Z13fusion_kernelbb --------------------------
	.section	.text._Z13fusion_kernelbb,"ax",@progbits
	.align	128
        .global         _Z13fusion_kernelbb
        .type           _Z13fusion_kernelbb,@function
        .size           _Z13fusion_kernelbb,(.L_x_14 - _Z13fusion_kernelbb)
        .other          _Z13fusion_kernelbb,@"STO_CUDA_ENTRY STV_DEFAULT"
_Z13fusion_kernelbb:
.text._Z13fusion_kernelbb:
[----:B------:R-:W0:Y:S01]  /*0000*/  LDC R1, c[0x0][0x37c] ;  /* 0x0000df00ff017b82 */ /* 0x000e220000000800 */
[----:B------:R-:W1:Y:S01]  /*0010*/  S2R R0, SR_TID.X ;  /* 0x0000000000007919 */ /* 0x000e620000002100 */
[----:B------:R-:W2:Y:S01]  /*0020*/  LDCU.U8 UR4, c[0x0][0x380] ;  /* 0x00007000ff0477ac */ /* 0x000ea20008000000 */
[----:B0-----:R-:W-:Y:S01]  /*0030*/  IADD3 R1, PT, PT, R1, -0x8, RZ ;  /* 0xfffffff801017810 */ /* 0x001fe20007ffe0ff */
[----:B------:R-:W0:Y:S01]  /*0040*/  LDCU UR6, c[0x0][0x2fc] ;  /* 0x00005f80ff0677ac */ /* 0x000e220008000800 */
[----:B------:R-:W3:Y:S01]  /*0050*/  LDCU UR36, c[0x0][0x360] ;  /* 0x00006c00ff2477ac */ /* 0x000ee20008000800 */
[----:B------:R-:W4:Y:S01]  /*0060*/  LDCU UR5, c[0x0][0x2f8] ;  /* 0x00005f00ff0577ac */ /* 0x000f220008000800 */
[----:B--2---:R-:W-:-:S06]  /*0070*/  UPRMT UR4, UR4, 0x8880, URZ ;  /* 0x0000888004047896 */ /* 0x004fcc00080000ff */
[----:B------:R-:W-:Y:S01]  /*0080*/  ISETP.NE.AND P0, PT, RZ, UR4, PT ;  /* 0x00000004ff007c0c */ /* 0x000fe2000bf05270 */
[----:B---3--:R-:W-:Y:S01]  /*0090*/  USHF.R.U32.HI UR36, URZ, 0x6, UR36 ;  /* 0x00000006ff247899 */ /* 0x008fe20008011624 */
[----:B----4-:R-:W-:Y:S02]  /*00a0*/  IADD3 R6, P1, PT, R1, UR5, RZ ;  /* 0x0000000501067c10 */ /* 0x010fe4000ff3e0ff */
[----:B-1----:R-:W-:Y:S02]  /*00b0*/  SHF.R.U32.HI R2, RZ, 0x5, R0 ;  /* 0x00000005ff027819 */ /* 0x002fe40000011600 */
[----:B0-----:R-:W-:Y:S02]  /*00c0*/  IADD3.X R7, PT, PT, RZ, UR6, RZ, P1, !PT ;  /* 0x00000006ff077c10 */ /* 0x001fe40008ffe4ff */
[----:B------:R-:W-:-:S13]  /*00d0*/  ISETP.GE.U32.OR P0, PT, R2, UR36, !P0 ;  /* 0x0000002402007c0c */ /* 0x000fda000c706470 */
[----:B------:R-:W-:Y:S05]  /*00e0*/  @P0 BRA `(.L_x_6) ;  /* 0x00000014004c0947 */ /* 0x000fea0003800000 */
[----:B------:R-:W-:Y:S01]  /*00f0*/  IADD3 R0, PT, PT, R0, 0x1, RZ ;  /* 0x0000000100007810 */ /* 0x000fe20007ffe0ff */
[----:B------:R-:W-:-:S03]  /*0100*/  UMOV UR4, URZ ;  /* 0x000000ff00047c82 */ /* 0x000fc60008000000 */
[----:B------:R-:W-:-:S07]  /*0110*/  I2FP.F32.U32 R0, R0 ;  /* 0x0000000000007245 */ /* 0x000fce0000201000 */
.L_x_7:
[----:B------:R-:W-:Y:S01]  /*0120*/  MOV R3, 0x3f000000 ;  /* 0x3f00000000037802 */ /* 0x000fe20000000f00 */
[----:B------:R-:W-:-:S04]  /*0130*/  UIADD3 UR4, UPT, UPT, UR4, 0x140, URZ ;  /* 0x0000014004047890 */ /* 0x000fc8000fffe0ff */
[----:B------:R-:W-:Y:S01]  /*0140*/  FFMA R0, R0, R3, 1 ;  /* 0x3f80000000007423 */ /* 0x000fe20000000003 */
[----:B------:R-:W-:-:S03]  /*0150*/  UISETP.NE.AND UP0, UPT, UR4, 0x6acfc0, UPT ;  /* 0x006acfc00400788c */ /* 0x000fc6000bf05270 */
        /* <DEDUP_REMOVED lines=331> */
.L_x_8:
[----:B------:R-:W-:Y:S05]  /*1610*/  EXIT ;  /* 0x000000000000794d */ /* 0x000fea0003800000 */
.L_x_6:
[----:B------:R-:W0:Y:S02]  /*1620*/  LDCU.S8 UR4, c[0x0][0x381] ;  /* 0x00007020ff0477ac */ /* 0x000e240008000200 */
[----:B0-----:R-:W-:-:S04]  /*1630*/  ISETP.NE.AND P0, PT, RZ, UR4, PT ;  /* 0x00000004ff007c0c */ /* 0x001fc8000bf05270 */
[----:B------:R-:W-:-:S13]  /*1640*/  ISETP.LT.U32.OR P0, PT, R2, UR36, !P0 ;  /* 0x0000002402007c0c */ /* 0x000fda000c701470 */
[----:B------:R-:W-:Y:S05]  /*1650*/  @P0 EXIT ;  /* 0x000000000000094d */ /* 0x000fea0003800000 */
[----:B------:R-:W-:Y:S02]  /*1660*/  MOV R0, RZ ;  /* 0x000000ff00007202 */ /* 0x000fe40000000f00 */
[----:B------:R-:W-:Y:S02]  /*1670*/  MOV R8, 0x3f800000 ;  /* 0x3f80000000087802 */ /* 0x000fe40000000f00 */
[----:B------:R-:W-:Y:S02]  /*1680*/  MOV R9, 0x3f800000 ;  /* 0x3f80000000097802 */ /* 0x000fe40000000f00 */
[----:B------:R-:W-:Y:S02]  /*1690*/  MOV R10, 0x3f800000 ;  /* 0x3f800000000a7802 */ /* 0x000fe40000000f00 */
[----:B------:R-:W-:-:S07]  /*16a0*/  MOV R11, 0x3f800000 ;  /* 0x3f800000000b7802 */ /* 0x000fce0000000f00 */
.L_x_9:
[----:B------:R-:W-:Y:S01]  /*16b0*/  MOV R2, 0x3f800000 ;  /* 0x3f80000000027802 */ /* 0x000fe20000000f00 */
[----:B------:R-:W-:Y:S05]  /*16c0*/  WARPSYNC.ALL ;  /* 0x0000000000007948 */ /* 0x000fea0003800000 */
[----:B------:R-:W-:Y:S02]  /*16d0*/  MOV R3, 0x3f800000 ;  /* 0x3f80000000037802 */ /* 0x000fe40000000f00 */
[----:B------:R-:W-:Y:S02]  /*16e0*/  MOV R12, 0x3f800000 ;  /* 0x3f800000000c7802 */ /* 0x000fe40000000f00 */
[----:B------:R-:W-:-:S02]  /*16f0*/  MOV R13, 0x3f800000 ;  /* 0x3f800000000d7802 */ /* 0x000fc40000000f00 */
[----:B------:R-:W-:Y:S02]  /*1700*/  MOV R14, 0x3f800000 ;  /* 0x3f800000000e7802 */ /* 0x000fe40000000f00 */
[----:B------:R-:W-:Y:S02]  /*1710*/  MOV R15, 0x3f800000 ;  /* 0x3f800000000f7802 */ /* 0x000fe40000000f00 */
[----:B------:R-:W-:-:S04]  /*1720*/  IADD3 R0, PT, PT, R0, 0x140, RZ ;  /* 0x0000014000007810 */ /* 0x000fc80007ffe0ff */
[----:B------:R-:W-:Y:S01]  /*1730*/  ISETP.NE.AND P0, PT, R0, 0xf4240, PT ;  /* 0x000f42400000780c */ /* 0x000fe20003f05270 */
        /* <DEDUP_REMOVED lines=640> */
[----:B------:R-:W-:-:S15]  /*3f40*/  @P0 BRA `(.L_x_9) ;  /* 0xffffffd400d80947 */ /* 0x000fde000383ffff */
[----:B------:R-:W-:-:S13]  /*3f50*/  FSETP.GEU.AND P0, PT, R8, RZ, PT ;  /* 0x000000ff0800720b */ /* 0x000fda0003f0e000 */
[----:B------:R-:W-:Y:S05]  /*3f60*/  @P0 EXIT ;  /* 0x000000000000094d */ /* 0x000fea0003800000 */
[----:B------:R-:W0:Y:S01]  /*3f70*/  F2F.F64.F32 R8, R8 ;  /* 0x0000000800087310 */ /* 0x000e220000201800 */
[----:B------:R-:W-:Y:S01]  /*3f80*/  MOV R0, 0x0 ;  /* 0x0000000000007802 */ /* 0x000fe20000000f00 */
[----:B------:R-:W1:Y:S03]  /*3f90*/  LDCU.64 UR4, c[0x4][0x8] ;  /* 0x01000100ff0477ac */ /* 0x000e660008000a00 */
[----:B------:R2:W3:Y:S01]  /*3fa0*/  LDC.64 R2, c[0x4][R0] ;  /* 0x0100000000027b82 */ /* 0x0004e20000000a00 */
[----:B0-----:R2:W-:Y:S01]  /*3fb0*/  STL.64 [R1], R8 ;  /* 0x0000000801007387 */ /* 0x0015e20000100a00 */
[----:B-1----:R-:W-:Y:S02]  /*3fc0*/  MOV R4, UR4 ;  /* 0x0000000400047c02 */ /* 0x002fe40008000f00 */
[----:B------:R-:W-:-:S07]  /*3fd0*/  MOV R5, UR5 ;  /* 0x0000000500057c02 */ /* 0x000fce0008000f00 */
[----:B------:R-:W-:-:S07]  /*3fe0*/  LEPC R20, `(.L_x_10) ;  /* 0x000000001014794e */ /* 0x000fce0000000000 */
[----:B--23--:R-:W-:Y:S05]  /*3ff0*/  CALL.ABS.NOINC R2 ;  /* 0x0000000002007343 */ /* 0x00cfea0003c00000 */
.L_x_10:
[----:B------:R-:W-:Y:S05]  /*4000*/  EXIT ;  /* 0x000000000000794d */ /* 0x000fea0003800000 */
.L_x_11:
        /* <DEDUP_REMOVED lines=15> */
.L_x_14:


//--------------------- .nv.global.init           --------------------------
	.section	.nv.global.init,"aw",@progbits
.nv.global.init:
	.type		$str,@object
	.size		$str,(.L_0 - $str)
$str:
        /*0000*/ 	.byte	0x25, 0x66, 0x0a, 0x00
.L_0:


//--------------------- .nv.shared.reserved.0     --------------------------
	.section	.nv.shared.reserved.0,"aw",@nobits
	.weak		__nv_reservedSMEM_offset_0_alias
	.size		__nv_reservedSMEM_offset_0_alias, 0, 64
	.other		__nv_reservedSMEM_offset_0_alias,@"STO_CUDA_RESERVED_SHARED STV_DEFAULT"
__nv_reservedSMEM_offset_0_alias:
	.zero		0
	.zero		64


//--------------------- .nv.constant0._Z17all_tensor_kernelv --------------------------
	.section	.nv.constant0._Z17all_tensor_kernelv,"a",@progbits
	.sectionflags	@""
	.align	4
.nv.constant0._Z17all_tensor_kernelv:
	.zero		896


//--------------------- .nv.constant0._Z15all_cuda_kernelv --------------------------
	.section	.nv.constant0._Z15all_cuda_kernelv,"a",@progbits
	.sectionflags	@""
	.align	4
.nv.constant0._Z15all_cuda_kernelv:
	.zero		896


//--------------------- .nv.constant0._Z13fusion_kernelbb --------------------------
	.section	.nv.constant0._Z13fusion_kernelbb,"a",@progbits
	.sectionflags	@""
	.align	4
.nv.constant0._Z13fusion_kernelbb:
	.zero		898


//--------------------- SYMBOLS --------------------------

	.type		.nv.reservedSmem.offset0,@object
	.size		.nv.reservedSmem.offset0,0x4
	.type		vprintf,@function
